//
// Generated by NVIDIA NVVM Compiler
//
// Compiler Build ID: CL-36424714
// Cuda compilation tools, release 13.0, V13.0.88
// Based on NVVM 20.0.0
//

.version 9.0
.target sm_100
.address_size 64

	// .globl	_Z21sliding_window_kernelPKiPiii

.visible .entry _Z21sliding_window_kernelPKiPiii(
	.param .u64 .ptr .align 1 _Z21sliding_window_kernelPKiPiii_param_0,
	.param .u64 .ptr .align 1 _Z21sliding_window_kernelPKiPiii_param_1,
	.param .u32 _Z21sliding_window_kernelPKiPiii_param_2,
	.param .u32 _Z21sliding_window_kernelPKiPiii_param_3
)
{
	.reg .pred 	%p<19>;
	.reg .b32 	%r<311>;
	.reg .b64 	%rd<37>;

	ld.param.u64 	%rd12, [_Z21sliding_window_kernelPKiPiii_param_0];
	ld.param.u64 	%rd11, [_Z21sliding_window_kernelPKiPiii_param_1];
	ld.param.u32 	%r70, [_Z21sliding_window_kernelPKiPiii_param_2];
	ld.param.u32 	%r71, [_Z21sliding_window_kernelPKiPiii_param_3];
	cvta.to.global.u64 	%rd1, %rd12;
	setp.lt.s32 	%p1, %r71, 1;
	mov.b32 	%r310, 0;
	@%p1 bra 	$L__BB0_13;
	and.b32  	%r1, %r71, 15;
	setp.lt.u32 	%p2, %r71, 16;
	mov.b32 	%r277, 0;
	mov.u32 	%r310, %r277;
	@%p2 bra 	$L__BB0_4;
	and.b32  	%r277, %r71, 2147483632;
	neg.s32 	%r288, %r277;
	add.s64 	%rd36, %rd1, 32;
	mov.b32 	%r310, 0;
$L__BB0_3:
	.pragma "nounroll";
	ld.global.u32 	%r76, [%rd36+-32];
	add.s32 	%r77, %r76, %r310;
	ld.global.u32 	%r78, [%rd36+-28];
	add.s32 	%r79, %r78, %r77;
	ld.global.u32 	%r80, [%rd36+-24];
	add.s32 	%r81, %r80, %r79;
	ld.global.u32 	%r82, [%rd36+-20];
	add.s32 	%r83, %r82, %r81;
	ld.global.u32 	%r84, [%rd36+-16];
	add.s32 	%r85, %r84, %r83;
	ld.global.u32 	%r86, [%rd36+-12];
	add.s32 	%r87, %r86, %r85;
	ld.global.u32 	%r88, [%rd36+-8];
	add.s32 	%r89, %r88, %r87;
	ld.global.u32 	%r90, [%rd36+-4];
	add.s32 	%r91, %r90, %r89;
	ld.global.u32 	%r92, [%rd36];
	add.s32 	%r93, %r92, %r91;
	ld.global.u32 	%r94, [%rd36+4];
	add.s32 	%r95, %r94, %r93;
	ld.global.u32 	%r96, [%rd36+8];
	add.s32 	%r97, %r96, %r95;
	ld.global.u32 	%r98, [%rd36+12];
	add.s32 	%r99, %r98, %r97;
	ld.global.u32 	%r100, [%rd36+16];
	add.s32 	%r101, %r100, %r99;
	ld.global.u32 	%r102, [%rd36+20];
	add.s32 	%r103, %r102, %r101;
	ld.global.u32 	%r104, [%rd36+24];
	add.s32 	%r105, %r104, %r103;
	ld.global.u32 	%r106, [%rd36+28];
	add.s32 	%r310, %r106, %r105;
	add.s32 	%r288, %r288, 16;
	add.s64 	%rd36, %rd36, 64;
	setp.eq.s32 	%p3, %r288, 0;
	@%p3 bra 	$L__BB0_4;
	bra.uni 	$L__BB0_3;
$L__BB0_4:
	setp.eq.s32 	%p4, %r1, 0;
	@%p4 bra 	$L__BB0_13;
	and.b32  	%r7, %r71, 7;
	setp.lt.u32 	%p5, %r1, 8;
	@%p5 bra 	$L__BB0_7;
	mul.wide.u32 	%rd13, %r277, 4;
	add.s64 	%rd14, %rd1, %rd13;
	ld.global.u32 	%r108, [%rd14];
	add.s32 	%r109, %r108, %r310;
	ld.global.u32 	%r110, [%rd14+4];
	add.s32 	%r111, %r110, %r109;
	ld.global.u32 	%r112, [%rd14+8];
	add.s32 	%r113, %r112, %r111;
	ld.global.u32 	%r114, [%rd14+12];
	add.s32 	%r115, %r114, %r113;
	ld.global.u32 	%r116, [%rd14+16];
	add.s32 	%r117, %r116, %r115;
	ld.global.u32 	%r118, [%rd14+20];
	add.s32 	%r119, %r118, %r117;
	ld.global.u32 	%r120, [%rd14+24];
	add.s32 	%r121, %r120, %r119;
	ld.global.u32 	%r122, [%rd14+28];
	add.s32 	%r310, %r122, %r121;
	add.s32 	%r277, %r277, 8;
$L__BB0_7:
	setp.eq.s32 	%p6, %r7, 0;
	@%p6 bra 	$L__BB0_13;
	and.b32  	%r13, %r71, 3;
	setp.lt.u32 	%p7, %r7, 4;
	@%p7 bra 	$L__BB0_10;
	mul.wide.u32 	%rd15, %r277, 4;
	add.s64 	%rd16, %rd1, %rd15;
	ld.global.u32 	%r124, [%rd16];
	add.s32 	%r125, %r124, %r310;
	ld.global.u32 	%r126, [%rd16+4];
	add.s32 	%r127, %r126, %r125;
	ld.global.u32 	%r128, [%rd16+8];
	add.s32 	%r129, %r128, %r127;
	ld.global.u32 	%r130, [%rd16+12];
	add.s32 	%r310, %r130, %r129;
	add.s32 	%r277, %r277, 4;
$L__BB0_10:
	setp.eq.s32 	%p8, %r13, 0;
	@%p8 bra 	$L__BB0_13;
	mul.wide.u32 	%rd17, %r277, 4;
	add.s64 	%rd35, %rd1, %rd17;
	neg.s32 	%r285, %r13;
$L__BB0_12:
	.pragma "nounroll";
	ld.global.u32 	%r131, [%rd35];
	add.s32 	%r310, %r131, %r310;
	add.s64 	%rd35, %rd35, 4;
	add.s32 	%r285, %r285, 1;
	setp.ne.s32 	%p9, %r285, 0;
	@%p9 bra 	$L__BB0_12;
$L__BB0_13:
	setp.ge.s32 	%p10, %r71, %r70;
	@%p10 bra 	$L__BB0_26;
	sub.s32 	%r25, %r70, %r71;
	and.b32  	%r26, %r25, 15;
	sub.s32 	%r133, %r71, %r70;
	setp.gt.u32 	%p11, %r133, -16;
	mov.u32 	%r295, %r71;
	mov.u32 	%r297, %r310;
	@%p11 bra 	$L__BB0_17;
	and.b32  	%r134, %r25, -16;
	neg.s32 	%r290, %r134;
	mul.wide.s32 	%rd18, %r71, 4;
	sub.s64 	%rd6, %rd1, %rd18;
	add.s64 	%rd7, %rd1, 32;
	mov.u32 	%r295, %r71;
	mov.u32 	%r297, %r310;
$L__BB0_16:
	.pragma "nounroll";
	mul.wide.s32 	%rd19, %r295, 4;
	add.s64 	%rd20, %rd6, %rd19;
	add.s64 	%rd21, %rd7, %rd19;
	ld.global.u32 	%r135, [%rd20];
	sub.s32 	%r136, %r297, %r135;
	ld.global.u32 	%r137, [%rd21+-32];
	add.s32 	%r138, %r136, %r137;
	max.s32 	%r139, %r138, %r310;
	ld.global.u32 	%r140, [%rd20+4];
	sub.s32 	%r141, %r138, %r140;
	ld.global.u32 	%r142, [%rd21+-28];
	add.s32 	%r143, %r141, %r142;
	max.s32 	%r144, %r143, %r139;
	ld.global.u32 	%r145, [%rd20+8];
	sub.s32 	%r146, %r143, %r145;
	ld.global.u32 	%r147, [%rd21+-24];
	add.s32 	%r148, %r146, %r147;
	max.s32 	%r149, %r148, %r144;
	ld.global.u32 	%r150, [%rd20+12];
	sub.s32 	%r151, %r148, %r150;
	ld.global.u32 	%r152, [%rd21+-20];
	add.s32 	%r153, %r151, %r152;
	max.s32 	%r154, %r153, %r149;
	ld.global.u32 	%r155, [%rd20+16];
	sub.s32 	%r156, %r153, %r155;
	ld.global.u32 	%r157, [%rd21+-16];
	add.s32 	%r158, %r156, %r157;
	max.s32 	%r159, %r158, %r154;
	ld.global.u32 	%r160, [%rd20+20];
	sub.s32 	%r161, %r158, %r160;
	ld.global.u32 	%r162, [%rd21+-12];
	add.s32 	%r163, %r161, %r162;
	max.s32 	%r164, %r163, %r159;
	ld.global.u32 	%r165, [%rd20+24];
	sub.s32 	%r166, %r163, %r165;
	ld.global.u32 	%r167, [%rd21+-8];
	add.s32 	%r168, %r166, %r167;
	max.s32 	%r169, %r168, %r164;
	ld.global.u32 	%r170, [%rd20+28];
	sub.s32 	%r171, %r168, %r170;
	ld.global.u32 	%r172, [%rd21+-4];
	add.s32 	%r173, %r171, %r172;
	max.s32 	%r174, %r173, %r169;
	ld.global.u32 	%r175, [%rd20+32];
	sub.s32 	%r176, %r173, %r175;
	ld.global.u32 	%r177, [%rd21];
	add.s32 	%r178, %r176, %r177;
	max.s32 	%r179, %r178, %r174;
	ld.global.u32 	%r180, [%rd20+36];
	sub.s32 	%r181, %r178, %r180;
	ld.global.u32 	%r182, [%rd21+4];
	add.s32 	%r183, %r181, %r182;
	max.s32 	%r184, %r183, %r179;
	ld.global.u32 	%r185, [%rd20+40];
	sub.s32 	%r186, %r183, %r185;
	ld.global.u32 	%r187, [%rd21+8];
	add.s32 	%r188, %r186, %r187;
	max.s32 	%r189, %r188, %r184;
	ld.global.u32 	%r190, [%rd20+44];
	sub.s32 	%r191, %r188, %r190;
	ld.global.u32 	%r192, [%rd21+12];
	add.s32 	%r193, %r191, %r192;
	max.s32 	%r194, %r193, %r189;
	ld.global.u32 	%r195, [%rd20+48];
	sub.s32 	%r196, %r193, %r195;
	ld.global.u32 	%r197, [%rd21+16];
	add.s32 	%r198, %r196, %r197;
	max.s32 	%r199, %r198, %r194;
	ld.global.u32 	%r200, [%rd20+52];
	sub.s32 	%r201, %r198, %r200;
	ld.global.u32 	%r202, [%rd21+20];
	add.s32 	%r203, %r201, %r202;
	max.s32 	%r204, %r203, %r199;
	ld.global.u32 	%r205, [%rd20+56];
	sub.s32 	%r206, %r203, %r205;
	ld.global.u32 	%r207, [%rd21+24];
	add.s32 	%r208, %r206, %r207;
	max.s32 	%r209, %r208, %r204;
	ld.global.u32 	%r210, [%rd20+60];
	sub.s32 	%r211, %r208, %r210;
	ld.global.u32 	%r212, [%rd21+28];
	add.s32 	%r297, %r211, %r212;
	max.s32 	%r310, %r297, %r209;
	add.s32 	%r295, %r295, 16;
	add.s32 	%r290, %r290, 16;
	setp.ne.s32 	%p12, %r290, 0;
	@%p12 bra 	$L__BB0_16;
$L__BB0_17:
	setp.eq.s32 	%p13, %r26, 0;
	@%p13 bra 	$L__BB0_26;
	and.b32  	%r44, %r25, 7;
	setp.lt.u32 	%p14, %r26, 8;
	@%p14 bra 	$L__BB0_20;
	sub.s32 	%r214, %r295, %r71;
	mul.wide.s32 	%rd22, %r214, 4;
	add.s64 	%rd23, %rd1, %rd22;
	ld.global.u32 	%r215, [%rd23];
	sub.s32 	%r216, %r297, %r215;
	mul.wide.s32 	%rd24, %r71, 4;
	add.s64 	%rd25, %rd23, %rd24;
	ld.global.u32 	%r217, [%rd25];
	add.s32 	%r218, %r216, %r217;
	max.s32 	%r219, %r218, %r310;
	ld.global.u32 	%r220, [%rd23+4];
	sub.s32 	%r221, %r218, %r220;
	ld.global.u32 	%r222, [%rd25+4];
	add.s32 	%r223, %r221, %r222;
	max.s32 	%r224, %r223, %r219;
	ld.global.u32 	%r225, [%rd23+8];
	sub.s32 	%r226, %r223, %r225;
	ld.global.u32 	%r227, [%rd25+8];
	add.s32 	%r228, %r226, %r227;
	max.s32 	%r229, %r228, %r224;
	ld.global.u32 	%r230, [%rd23+12];
	sub.s32 	%r231, %r228, %r230;
	ld.global.u32 	%r232, [%rd25+12];
	add.s32 	%r233, %r231, %r232;
	max.s32 	%r234, %r233, %r229;
	ld.global.u32 	%r235, [%rd23+16];
	sub.s32 	%r236, %r233, %r235;
	ld.global.u32 	%r237, [%rd25+16];
	add.s32 	%r238, %r236, %r237;
	max.s32 	%r239, %r238, %r234;
	ld.global.u32 	%r240, [%rd23+20];
	sub.s32 	%r241, %r238, %r240;
	ld.global.u32 	%r242, [%rd25+20];
	add.s32 	%r243, %r241, %r242;
	max.s32 	%r244, %r243, %r239;
	ld.global.u32 	%r245, [%rd23+24];
	sub.s32 	%r246, %r243, %r245;
	ld.global.u32 	%r247, [%rd25+24];
	add.s32 	%r248, %r246, %r247;
	max.s32 	%r249, %r248, %r244;
	ld.global.u32 	%r250, [%rd23+28];
	sub.s32 	%r251, %r248, %r250;
	ld.global.u32 	%r252, [%rd25+28];
	add.s32 	%r297, %r251, %r252;
	max.s32 	%r310, %r297, %r249;
	add.s32 	%r295, %r295, 8;
$L__BB0_20:
	setp.eq.s32 	%p15, %r44, 0;
	@%p15 bra 	$L__BB0_26;
	and.b32  	%r52, %r25, 3;
	setp.lt.u32 	%p16, %r44, 4;
	@%p16 bra 	$L__BB0_23;
	sub.s32 	%r254, %r295, %r71;
	mul.wide.s32 	%rd26, %r254, 4;
	add.s64 	%rd27, %rd1, %rd26;
	ld.global.u32 	%r255, [%rd27];
	sub.s32 	%r256, %r297, %r255;
	mul.wide.s32 	%rd28, %r71, 4;
	add.s64 	%rd29, %rd27, %rd28;
	ld.global.u32 	%r257, [%rd29];
	add.s32 	%r258, %r256, %r257;
	max.s32 	%r259, %r258, %r310;
	ld.global.u32 	%r260, [%rd27+4];
	sub.s32 	%r261, %r258, %r260;
	ld.global.u32 	%r262, [%rd29+4];
	add.s32 	%r263, %r261, %r262;
	max.s32 	%r264, %r263, %r259;
	ld.global.u32 	%r265, [%rd27+8];
	sub.s32 	%r266, %r263, %r265;
	ld.global.u32 	%r267, [%rd29+8];
	add.s32 	%r268, %r266, %r267;
	max.s32 	%r269, %r268, %r264;
	ld.global.u32 	%r270, [%rd27+12];
	sub.s32 	%r271, %r268, %r270;
	ld.global.u32 	%r272, [%rd29+12];
	add.s32 	%r297, %r271, %r272;
	max.s32 	%r310, %r297, %r269;
	add.s32 	%r295, %r295, 4;
$L__BB0_23:
	setp.eq.s32 	%p17, %r52, 0;
	@%p17 bra 	$L__BB0_26;
	mul.wide.s32 	%rd30, %r71, 4;
	neg.s64 	%rd10, %rd30;
	neg.s32 	%r306, %r52;
$L__BB0_25:
	.pragma "nounroll";
	mul.wide.s32 	%rd31, %r295, 4;
	add.s64 	%rd32, %rd1, %rd31;
	add.s64 	%rd33, %rd32, %rd10;
	ld.global.u32 	%r273, [%rd33];
	sub.s32 	%r274, %r297, %r273;
	ld.global.u32 	%r275, [%rd32];
	add.s32 	%r297, %r274, %r275;
	max.s32 	%r310, %r297, %r310;
	add.s32 	%r295, %r295, 1;
	add.s32 	%r306, %r306, 1;
	setp.ne.s32 	%p18, %r306, 0;
	@%p18 bra 	$L__BB0_25;
$L__BB0_26:
	cvta.to.global.u64 	%rd34, %rd11;
	st.global.u32 	[%rd34], %r310;
	ret;

}


// ===== COMPILED SASS (sm_100) =====

	.target	sm_100

	.elftype	@"ET_EXEC"


//--------------------- .note.nv.tkinfo           --------------------------
	.section	.note.nv.tkinfo,"",@"SHT_NOTE"
	.sectionflags	@"SHF_NOTE_NV_TKINFO"
	.tkinfo
        /*0018*/ 	.word	0x00000002
        /*0030*/ 	.string	""
        /*0030*/ 	.string	"ptxas"
        /*0030*/ 	.string	"Cuda compilation tools, release 13.0, V13.0.88"
        /*0030*/ 	.string	"Build cuda_13.0.r13.0/compiler.36424714_0"
        /*0030*/ 	.string	"-arch sm_100 -m 64 "



//--------------------- .note.nv.cuinfo           --------------------------
	.section	.note.nv.cuinfo,"",@"SHT_NOTE"
	.sectionflags	@"SHF_NOTE_NV_CUINFO"
        /*0018*/ 	.short	0x0002
        /*001a*/ 	.short	0x0064
        /*001c*/ 	.short	0x0082
	.zero		2


//--------------------- .nv.info                  --------------------------
	.section	.nv.info,"",@"SHT_CUDA_INFO"
	.align	4


	//----- nvinfo : EIATTR_REGCOUNT
	.align		4
        /*0000*/ 	.byte	0x04, 0x2f
        /*0002*/ 	.short	(.L_1 - .L_0)
	.align		4
.L_0:
        /*0004*/ 	.word	index@(_Z21sliding_window_kernelPKiPiii)
        /*0008*/ 	.word	0x00000020


	//----- nvinfo : EIATTR_FRAME_SIZE
	.align		4
.L_1:
        /*000c*/ 	.byte	0x04, 0x11
        /*000e*/ 	.short	(.L_3 - .L_2)
	.align		4
.L_2:
        /*0010*/ 	.word	index@(_Z21sliding_window_kernelPKiPiii)
        /*0014*/ 	.word	0x00000000


	//----- nvinfo : EIATTR_MIN_STACK_SIZE
	.align		4
.L_3:
        /*0018*/ 	.byte	0x04, 0x12
        /*001a*/ 	.short	(.L_5 - .L_4)
	.align		4
.L_4:
        /*001c*/ 	.word	index@(_Z21sliding_window_kernelPKiPiii)
        /*0020*/ 	.word	0x00000000
.L_5:


//--------------------- .nv.compat                --------------------------
	.section	.nv.compat,"",@"SHT_CUDA_COMPAT_INFO"
	.align	4
        /*0000*/ 	.byte	0x02, 0x09, 0x00, 0x00, 0x02, 0x02, 0x01, 0x00, 0x02, 0x05, 0x05, 0x00, 0x03, 0x07, 0x01, 0x01
        /*0010*/ 	.byte	0x02, 0x03, 0x00, 0x00, 0x02, 0x06, 0x01, 0x00, 0x04, 0x0b, 0x08, 0x00, 0x09, 0x00, 0x00, 0x00
        /*0020*/ 	.byte	0x00, 0x00, 0x00, 0x00


//--------------------- .nv.info._Z21sliding_window_kernelPKiPiii --------------------------
	.section	.nv.info._Z21sliding_window_kernelPKiPiii,"",@"SHT_CUDA_INFO"
	.sectionflags	@""
	.align	4


	//----- nvinfo : EIATTR_CUDA_API_VERSION
	.align		4
        /*0000*/ 	.byte	0x04, 0x37
        /*0002*/ 	.short	(.L_7 - .L_6)
.L_6:
        /*0004*/ 	.word	0x00000082


	//----- nvinfo : EIATTR_KPARAM_INFO
	.align		4
.L_7:
        /*0008*/ 	.byte	0x04, 0x17
        /*000a*/ 	.short	(.L_9 - .L_8)
.L_8:
        /*000c*/ 	.word	0x00000000
        /*0010*/ 	.short	0x0003
        /*0012*/ 	.short	0x0014
        /*0014*/ 	.byte	0x00, 0xf0, 0x11, 0x00


	//----- nvinfo : EIATTR_KPARAM_INFO
	.align		4
.L_9:
        /*0018*/ 	.byte	0x04, 0x17
        /*001a*/ 	.short	(.L_11 - .L_10)
.L_10:
        /*001c*/ 	.word	0x00000000
        /*0020*/ 	.short	0x0002
        /*0022*/ 	.short	0x0010
        /*0024*/ 	.byte	0x00, 0xf0, 0x11, 0x00


	//----- nvinfo : EIATTR_KPARAM_INFO
	.align		4
.L_11:
        /*0028*/ 	.byte	0x04, 0x17
        /*002a*/ 	.short	(.L_13 - .L_12)
.L_12:
        /*002c*/ 	.word	0x00000000
        /*0030*/ 	.short	0x0001
        /*0032*/ 	.short	0x0008
        /*0034*/ 	.byte	0x00, 0xf5, 0x21, 0x00


	//----- nvinfo : EIATTR_KPARAM_INFO
	.align		4
.L_13:
        /*0038*/ 	.byte	0x04, 0x17
        /*003a*/ 	.short	(.L_15 - .L_14)
.L_14:
        /*003c*/ 	.word	0x00000000
        /*0040*/ 	.short	0x0000
        /*0042*/ 	.short	0x0000
        /*0044*/ 	.byte	0x00, 0xf5, 0x21, 0x00


	//----- nvinfo : EIATTR_SPARSE_MMA_MASK
	.align		4
.L_15:
        /*0048*/ 	.byte	0x03, 0x50
        /*004a*/ 	.short	0x0000


	//----- nvinfo : EIATTR_MAXREG_COUNT
	.align		4
        /*004c*/ 	.byte	0x03, 0x1b
        /*004e*/ 	.short	0x00ff


	//----- nvinfo : EIATTR_MERCURY_ISA_VERSION
	.align		4
        /*0050*/ 	.byte	0x03, 0x5f
        /*0052*/ 	.short	0x0101


	//----- nvinfo : EIATTR_VRC_CTA_INIT_COUNT
	.align		4
        /*0054*/ 	.byte	0x02, 0x4a
	.zero		1
	.zero		1


	//----- nvinfo : EIATTR_EXIT_INSTR_OFFSETS
	.align		4
        /*0058*/ 	.byte	0x04, 0x1c
        /*005a*/ 	.short	(.L_17 - .L_16)


	//   ....[0]....
.L_16:
        /*005c*/ 	.word	0x00001030


	//----- nvinfo : EIATTR_CBANK_PARAM_SIZE
	.align		4
.L_17:
        /*0060*/ 	.byte	0x03, 0x19
        /*0062*/ 	.short	0x0018


	//----- nvinfo : EIATTR_PARAM_CBANK
	.align		4
        /*0064*/ 	.byte	0x04, 0x0a
        /*0066*/ 	.short	(.L_19 - .L_18)
	.align		4
.L_18:
        /*0068*/ 	.word	index@(.nv.constant0._Z21sliding_window_kernelPKiPiii)
        /*006c*/ 	.short	0x0380
        /*006e*/ 	.short	0x0018


	//----- nvinfo : EIATTR_SW_WAR
	.align		4
.L_19:
        /*0070*/ 	.byte	0x04, 0x36
        /*0072*/ 	.short	(.L_21 - .L_20)
.L_20:
        /*0074*/ 	.word	0x00000008
.L_21:


//--------------------- .nv.callgraph             --------------------------
	.section	.nv.callgraph,"",@"SHT_CUDA_CALLGRAPH"
	.align	4
	.sectionentsize	8
	.align		4
        /*0000*/ 	.word	0x00000000
	.align		4
        /*0004*/ 	.word	0xffffffff
	.align		4
        /*0008*/ 	.word	0x00000000
	.align		4
        /*000c*/ 	.word	0xfffffffe
	.align		4
        /*0010*/ 	.word	0x00000000
	.align		4
        /*0014*/ 	.word	0xfffffffd
	.align		4
        /*0018*/ 	.word	0x00000000
	.align		4
        /*001c*/ 	.word	0xfffffffc


//--------------------- .text._Z21sliding_window_kernelPKiPiii --------------------------
	.section	.text._Z21sliding_window_kernelPKiPiii,"ax",@progbits
	.align	128
        .global         _Z21sliding_window_kernelPKiPiii
        .type           _Z21sliding_window_kernelPKiPiii,@function
        .size           _Z21sliding_window_kernelPKiPiii,(.L_x_13 - _Z21sliding_window_kernelPKiPiii)
        .other          _Z21sliding_window_kernelPKiPiii,@"STO_CUDA_ENTRY STV_DEFAULT"
_Z21sliding_window_kernelPKiPiii:
.text._Z21sliding_window_kernelPKiPiii:
[----:B------:R-:W-:Y:S01]  /*0000*/  LDC R1, c[0x0][0x37c] ;  /* 0x0000df00ff017b82 */ /* 0x000fe20000000800 */
[----:B------:R-:W0:Y:S01]  /*0010*/  LDCU UR4, c[0x0][0x394] ;  /* 0x00007280ff0477ac */ /* 0x000e220008000800 */
[----:B------:R-:W-:Y:S01]  /*0020*/  IMAD.MOV.U32 R15, RZ, RZ, RZ ;  /* 0x000000ffff0f7224 */ /* 0x000fe200078e00ff */
[----:B------:R-:W1:Y:S01]  /*0030*/  LDCU.64 UR10, c[0x0][0x358] ;  /* 0x00006b00ff0a77ac */ /* 0x000e620008000a00 */
[----:B0-----:R-:W-:-:S09]  /*0040*/  UISETP.GE.AND UP0, UPT, UR4, 0x1, UPT ;  /* 0x000000010400788c */ /* 0x001fd2000bf06270 */
[----:B-1----:R-:W-:Y:S05]  /*0050*/  BRA.U !UP0, `(.L_x_0) ;  /* 0x00000005086c7547 */ /* 0x002fea000b800000 */
[----:B------:R-:W-:Y:S01]  /*0060*/  UISETP.GE.U32.AND UP1, UPT, UR4, 0x10, UPT ;  /* 0x000000100400788c */ /* 0x000fe2000bf26070 */
[----:B------:R-:W-:Y:S01]  /*0070*/  IMAD.MOV.U32 R0, RZ, RZ, RZ ;  /* 0x000000ffff007224 */ /* 0x000fe200078e00ff */
[----:B------:R-:W-:Y:S01]  /*0080*/  ULOP3.LUT UR8, UR4, 0xf, URZ, 0xc0, !UPT ;  /* 0x0000000f04087892 */ /* 0x000fe2000f8ec0ff */
[----:B------:R-:W-:-:S03]  /*0090*/  IMAD.MOV.U32 R15, RZ, RZ, RZ ;  /* 0x000000ffff0f7224 */ /* 0x000fc600078e00ff */
[----:B------:R-:W-:-:S03]  /*00a0*/  UISETP.NE.AND UP0, UPT, UR8, URZ, UPT ;  /* 0x000000ff0800728c */ /* 0x000fc6000bf05270 */
[----:B------:R-:W-:Y:S08]  /*00b0*/  BRA.U !UP1, `(.L_x_1) ;  /* 0x00000001099c7547 */ /* 0x000ff0000b800000 */
[----:B------:R-:W0:Y:S01]  /*00c0*/  LDCU.64 UR6, c[0x0][0x380] ;  /* 0x00007000ff0677ac */ /* 0x000e220008000a00 */
[----:B------:R-:W-:Y:S01]  /*00d0*/  IMAD.MOV.U32 R15, RZ, RZ, RZ ;  /* 0x000000ffff0f7224 */ /* 0x000fe200078e00ff */
[----:B------:R-:W-:-:S06]  /*00e0*/  ULOP3.LUT UR4, UR4, 0x7ffffff0, URZ, 0xc0, !UPT ;  /* 0x7ffffff004047892 */ /* 0x000fcc000f8ec0ff */
[----:B------:R-:W-:Y:S01]  /*00f0*/  IMAD.U32 R0, RZ, RZ, UR4 ;  /* 0x00000004ff007e24 */ /* 0x000fe2000f8e00ff */
[----:B0-----:R-:W-:-:S04]  /*0100*/  UIADD3 UR5, UP1, UPT, UR6, 0x20, URZ ;  /* 0x0000002006057890 */ /* 0x001fc8000ff3e0ff */
[----:B------:R-:W-:Y:S02]  /*0110*/  UIADD3.X UR6, UPT, UPT, URZ, UR7, URZ, UP1, !UPT ;  /* 0x00000007ff067290 */ /* 0x000fe40008ffe4ff */
[----:B------:R-:W-:Y:S01]  /*0120*/  IMAD.U32 R5, RZ, RZ, UR5 ;  /* 0x00000005ff057e24 */ /* 0x000fe2000f8e00ff */
[----:B------:R-:W-:-:S03]  /*0130*/  UIADD3 UR7, UPT, UPT, -UR4, URZ, URZ ;  /* 0x000000ff04077290 */ /* 0x000fc6000fffe1ff */
[----:B------:R-:W-:-:S09]  /*0140*/  IMAD.U32 R3, RZ, RZ, UR6 ;  /* 0x00000006ff037e24 */ /* 0x000fd2000f8e00ff */
.L_x_2:
[----:B------:R-:W-:-:S05]  /*0150*/  IMAD.MOV.U32 R2, RZ, RZ, R5 ;  /* 0x000000ffff027224 */ /* 0x000fca00078e0005 */
[----:B------:R-:W2:Y:S04]  /*0160*/  LDG.E R4, desc[UR10][R2.64+-0x20] ;  /* 0xffffe00a02047981 */ /* 0x000ea8000c1e1900 */
[----:B------:R-:W2:Y:S04]  /*0170*/  LDG.E R5, desc[UR10][R2.64+-0x1c] ;  /* 0xffffe40a02057981 */ /* 0x000ea8000c1e1900 */
[----:B------:R-:W3:Y:S04]  /*0180*/  LDG.E R7, desc[UR10][R2.64+-0x18] ;  /* 0xffffe80a02077981 */ /* 0x000ee8000c1e1900 */
[----:B------:R-:W3:Y:S04]  /*0190*/  LDG.E R6, desc[UR10][R2.64+-0x14] ;  /* 0xffffec0a02067981 */ /* 0x000ee8000c1e1900 */
[----:B------:R-:W4:Y:S04]  /*01a0*/  LDG.E R9, desc[UR10][R2.64+-0x10] ;  /* 0xfffff00a02097981 */ /* 0x000f28000c1e1900 */
[----:B------:R-:W4:Y:S04]  /*01b0*/  LDG.E R8, desc[UR10][R2.64+-0xc] ;  /* 0xfffff40a02087981 */ /* 0x000f28000c1e1900 */
[----:B------:R-:W5:Y:S04]  /*01c0*/  LDG.E R11, desc[UR10][R2.64+-0x8] ;  /* 0xfffff80a020b7981 */ /* 0x000f68000c1e1900 */
        /* <DEDUP_REMOVED lines=8> */
[----:B------:R0:W5:Y:S01]  /*0250*/  LDG.E R18, desc[UR10][R2.64+0x1c] ;  /* 0x00001c0a02127981 */ /* 0x000162000c1e1900 */
[----:B------:R-:W-:-:S04]  /*0260*/  UIADD3 UR7, UPT, UPT, UR7, 0x10, URZ ;  /* 0x0000001007077890 */ /* 0x000fc8000fffe0ff */
[----:B------:R-:W-:Y:S01]  /*0270*/  UISETP.NE.AND UP1, UPT, UR7, URZ, UPT ;  /* 0x000000ff0700728c */ /* 0x000fe2000bf25270 */
[----:B--2---:R-:W-:Y:S02]  /*0280*/  IADD3 R4, PT, PT, R5, R4, R15 ;  /* 0x0000000405047210 */ /* 0x004fe40007ffe00f */
[----:B------:R-:W-:-:S05]  /*0290*/  IADD3 R5, P0, PT, R2, 0x40, RZ ;  /* 0x0000004002057810 */ /* 0x000fca0007f1e0ff */
[----:B0-----:R-:W-:Y:S01]  /*02a0*/  IMAD.X R3, RZ, RZ, R3, P0 ;  /* 0x000000ffff037224 */ /* 0x001fe200000e0603 */
[----:B---3--:R-:W-:-:S04]  /*02b0*/  IADD3 R4, PT, PT, R6, R7, R4 ;  /* 0x0000000706047210 */ /* 0x008fc80007ffe004 */
[----:B----4-:R-:W-:-:S04]  /*02c0*/  IADD3 R4, PT, PT, R8, R9, R4 ;  /* 0x0000000908047210 */ /* 0x010fc80007ffe004 */
[----:B-----5:R-:W-:-:S04]  /*02d0*/  IADD3 R4, PT, PT, R10, R11, R4 ;  /* 0x0000000b0a047210 */ /* 0x020fc80007ffe004 */
[----:B------:R-:W-:-:S04]  /*02e0*/  IADD3 R4, PT, PT, R12, R13, R4 ;  /* 0x0000000d0c047210 */ /* 0x000fc80007ffe004 */
[----:B------:R-:W-:-:S04]  /*02f0*/  IADD3 R4, PT, PT, R14, R17, R4 ;  /* 0x000000110e047210 */ /* 0x000fc80007ffe004 */
[----:B------:R-:W-:-:S04]  /*0300*/  IADD3 R4, PT, PT, R16, R19, R4 ;  /* 0x0000001310047210 */ /* 0x000fc80007ffe004 */
[----:B------:R-:W-:Y:S01]  /*0310*/  IADD3 R15, PT, PT, R18, R21, R4 ;  /* 0x00000015120f7210 */ /* 0x000fe20007ffe004 */
[----:B------:R-:W-:Y:S06]  /*0320*/  BRA.U UP1, `(.L_x_2) ;  /* 0xfffffffd01887547 */ /* 0x000fec000b83ffff */
.L_x_1:
[----:B------:R-:W-:Y:S05]  /*0330*/  BRA.U !UP0, `(.L_x_0) ;  /* 0x0000000108b47547 */ /* 0x000fea000b800000 */
[----:B------:R-:W0:Y:S01]  /*0340*/  LDCU UR4, c[0x0][0x394] ;  /* 0x00007280ff0477ac */ /* 0x000e220008000800 */
[----:B------:R-:W-:Y:S02]  /*0350*/  UISETP.GE.U32.AND UP0, UPT, UR8, 0x8, UPT ;  /* 0x000000080800788c */ /* 0x000fe4000bf06070 */
[----:B0-----:R-:W-:-:S04]  /*0360*/  ULOP3.LUT UR5, UR4, 0x7, URZ, 0xc0, !UPT ;  /* 0x0000000704057892 */ /* 0x001fc8000f8ec0ff */
[----:B------:R-:W-:-:S03]  /*0370*/  UISETP.NE.AND UP1, UPT, UR5, URZ, UPT ;  /* 0x000000ff0500728c */ /* 0x000fc6000bf25270 */
[----:B------:R-:W-:Y:S08]  /*0380*/  BRA.U !UP0, `(.L_x_3) ;  /* 0x00000001083c7547 */ /* 0x000ff0000b800000 */
[----:B------:R-:W0:Y:S02]  /*0390*/  LDC.64 R2, c[0x0][0x380] ;  /* 0x0000e000ff027b82 */ /* 0x000e240000000a00 */
[----:B0-----:R-:W-:-:S05]  /*03a0*/  IMAD.WIDE.U32 R2, R0, 0x4, R2 ;  /* 0x0000000400027825 */ /* 0x001fca00078e0002 */
[----:B------:R-:W2:Y:S04]  /*03b0*/  LDG.E R4, desc[UR10][R2.64] ;  /* 0x0000000a02047981 */ /* 0x000ea8000c1e1900 */
[----:B------:R-:W2:Y:S04]  /*03c0*/  LDG.E R5, desc[UR10][R2.64+0x4] ;  /* 0x0000040a02057981 */ /* 0x000ea8000c1e1900 */
[----:B------:R-:W3:Y:S04]  /*03d0*/  LDG.E R7, desc[UR10][R2.64+0x8] ;  /* 0x0000080a02077981 */ /* 0x000ee8000c1e1900 */
[----:B------:R-:W3:Y:S04]  /*03e0*/  LDG.E R6, desc[UR10][R2.64+0xc] ;  /* 0x00000c0a02067981 */ /* 0x000ee8000c1e1900 */
[----:B------:R-:W4:Y:S04]  /*03f0*/  LDG.E R9, desc[UR10][R2.64+0x10] ;  /* 0x0000100a02097981 */ /* 0x000f28000c1e1900 */
[----:B------:R-:W4:Y:S04]  /*0400*/  LDG.E R8, desc[UR10][R2.64+0x14] ;  /* 0x0000140a02087981 */ /* 0x000f28000c1e1900 */
[----:B------:R-:W5:Y:S04]  /*0410*/  LDG.E R11, desc[UR10][R2.64+0x18] ;  /* 0x0000180a020b7981 */ /* 0x000f68000c1e1900 */
[----:B------:R-:W5:Y:S01]  /*0420*/  LDG.E R10, desc[UR10][R2.64+0x1c] ;  /* 0x00001c0a020a7981 */ /* 0x000f62000c1e1900 */
[----:B------:R-:W-:Y:S01]  /*0430*/  VIADD R0, R0, 0x8 ;  /* 0x0000000800007836 */ /* 0x000fe20000000000 */
[----:B--2---:R-:W-:-:S04]  /*0440*/  IADD3 R4, PT, PT, R5, R4, R15 ;  /* 0x0000000405047210 */ /* 0x004fc80007ffe00f */
[----:B---3--:R-:W-:-:S04]  /*0450*/  IADD3 R4, PT, PT, R6, R7, R4 ;  /* 0x0000000706047210 */ /* 0x008fc80007ffe004 */
[----:B----4-:R-:W-:-:S04]  /*0460*/  IADD3 R4, PT, PT, R8, R9, R4 ;  /* 0x0000000908047210 */ /* 0x010fc80007ffe004 */
[----:B-----5:R-:W-:-:S07]  /*0470*/  IADD3 R15, PT, PT, R10, R11, R4 ;  /* 0x0000000b0a0f7210 */ /* 0x020fce0007ffe004 */
.L_x_3:
[----:B------:R-:W-:Y:S05]  /*0480*/  BRA.U !UP1, `(.L_x_0) ;  /* 0x0000000109607547 */ /* 0x000fea000b800000 */
[----:B------:R-:W-:Y:S02]  /*0490*/  UISETP.GE.U32.AND UP0, UPT, UR5, 0x4, UPT ;  /* 0x000000040500788c */ /* 0x000fe4000bf06070 */
[----:B------:R-:W-:-:S04]  /*04a0*/  ULOP3.LUT UR4, UR4, 0x3, URZ, 0xc0, !UPT ;  /* 0x0000000304047892 */ /* 0x000fc8000f8ec0ff */
[----:B------:R-:W-:-:S03]  /*04b0*/  UISETP.NE.AND UP1, UPT, UR4, URZ, UPT ;  /* 0x000000ff0400728c */ /* 0x000fc6000bf25270 */
[----:B------:R-:W-:Y:S08]  /*04c0*/  BRA.U !UP0, `(.L_x_4) ;  /* 0x0000000108247547 */ /* 0x000ff0000b800000 */
[----:B------:R-:W0:Y:S02]  /*04d0*/  LDC.64 R2, c[0x0][0x380] ;  /* 0x0000e000ff027b82 */ /* 0x000e240000000a00 */
[----:B0-----:R-:W-:-:S05]  /*04e0*/  IMAD.WIDE.U32 R2, R0, 0x4, R2 ;  /* 0x0000000400027825 */ /* 0x001fca00078e0002 */
[----:B------:R-:W2:Y:S04]  /*04f0*/  LDG.E R4, desc[UR10][R2.64] ;  /* 0x0000000a02047981 */ /* 0x000ea8000c1e1900 */
[----:B------:R-:W2:Y:S04]  /*0500*/  LDG.E R5, desc[UR10][R2.64+0x4] ;  /* 0x0000040a02057981 */ /* 0x000ea8000c1e1900 */
[----:B------:R-:W3:Y:S04]  /*0510*/  LDG.E R7, desc[UR10][R2.64+0x8] ;  /* 0x0000080a02077981 */ /* 0x000ee8000c1e1900 */
[----:B------:R-:W3:Y:S01]  /*0520*/  LDG.E R6, desc[UR10][R2.64+0xc] ;  /* 0x00000c0a02067981 */ /* 0x000ee2000c1e1900 */
[----:B------:R-:W-:Y:S01]  /*0530*/  VIADD R0, R0, 0x4 ;  /* 0x0000000400007836 */ /* 0x000fe20000000000 */
[----:B--2---:R-:W-:-:S04]  /*0540*/  IADD3 R4, PT, PT, R5, R4, R15 ;  /* 0x0000000405047210 */ /* 0x004fc80007ffe00f */
[----:B---3--:R-:W-:-:S07]  /*0550*/  IADD3 R15, PT, PT, R6, R7, R4 ;  /* 0x00000007060f7210 */ /* 0x008fce0007ffe004 */
.L_x_4:
[----:B------:R-:W-:Y:S05]  /*0560*/  BRA.U !UP1, `(.L_x_0) ;  /* 0x0000000109287547 */ /* 0x000fea000b800000 */
[----:B------:R-:W0:Y:S01]  /*0570*/  LDC.64 R2, c[0x0][0x380] ;  /* 0x0000e000ff027b82 */ /* 0x000e220000000a00 */
[----:B------:R-:W-:Y:S01]  /*0580*/  UIADD3 UR4, UPT, UPT, -UR4, URZ, URZ ;  /* 0x000000ff04047290 */ /* 0x000fe2000fffe1ff */
[----:B0-----:R-:W-:-:S11]  /*0590*/  IMAD.WIDE.U32 R2, R0, 0x4, R2 ;  /* 0x0000000400027825 */ /* 0x001fd600078e0002 */
.L_x_5:
[----:B------:R0:W2:Y:S01]  /*05a0*/  LDG.E R0, desc[UR10][R2.64] ;  /* 0x0000000a02007981 */ /* 0x0000a2000c1e1900 */
[----:B------:R-:W-:-:S04]  /*05b0*/  UIADD3 UR4, UPT, UPT, UR4, 0x1, URZ ;  /* 0x0000000104047890 */ /* 0x000fc8000fffe0ff */
[----:B------:R-:W-:Y:S01]  /*05c0*/  UISETP.NE.AND UP0, UPT, UR4, URZ, UPT ;  /* 0x000000ff0400728c */ /* 0x000fe2000bf05270 */
[----:B0-----:R-:W-:-:S05]  /*05d0*/  IADD3 R2, P0, PT, R2, 0x4, RZ ;  /* 0x0000000402027810 */ /* 0x001fca0007f1e0ff */
[----:B------:R-:W-:Y:S02]  /*05e0*/  IMAD.X R3, RZ, RZ, R3, P0 ;  /* 0x000000ffff037224 */ /* 0x000fe400000e0603 */
[----:B--2---:R-:W-:Y:S01]  /*05f0*/  IMAD.IADD R15, R0, 0x1, R15 ;  /* 0x00000001000f7824 */ /* 0x004fe200078e020f */
[----:B------:R-:W-:Y:S06]  /*0600*/  BRA.U UP0, `(.L_x_5) ;  /* 0xfffffffd00e47547 */ /* 0x000fec000b83ffff */
.L_x_0:
[----:B------:R-:W0:Y:S02]  /*0610*/  LDC.64 R2, c[0x0][0x390] ;  /* 0x0000e400ff027b82 */ /* 0x000e240000000a00 */
[----:B0-----:R-:W-:-:S13]  /*0620*/  ISETP.GE.AND P0, PT, R3, R2, PT ;  /* 0x000000020300720c */ /* 0x001fda0003f06270 */
[----:B------:R-:W-:Y:S05]  /*0630*/  @P0 BRA `(.L_x_6) ;  /* 0x0000000800740947 */ /* 0x000fea0003800000 */
[----:B------:R-:W0:Y:S01]  /*0640*/  LDC R6, c[0x0][0x394] ;  /* 0x0000e500ff067b82 */ /* 0x000e220000000800 */
[----:B------:R-:W-:Y:S02]  /*0650*/  IMAD.IADD R0, R2, 0x1, -R3 ;  /* 0x0000000102007824 */ /* 0x000fe400078e0a03 */
[C---:B------:R-:W-:Y:S02]  /*0660*/  IMAD.IADD R2, R3.reuse, 0x1, -R2 ;  /* 0x0000000103027824 */ /* 0x040fe400078e0a02 */
[----:B------:R-:W-:Y:S01]  /*0670*/  IMAD.MOV.U32 R16, RZ, RZ, R15 ;  /* 0x000000ffff107224 */ /* 0x000fe200078e000f */
[----:B------:R-:W-:Y:S01]  /*0680*/  LOP3.LUT R23, R0, 0xf, RZ, 0xc0, !PT ;  /* 0x0000000f00177812 */ /* 0x000fe200078ec0ff */
[----:B------:R-:W-:Y:S01]  /*0690*/  IMAD.WIDE R4, R3, 0x4, RZ ;  /* 0x0000000403047825 */ /* 0x000fe200078e02ff */
[----:B------:R-:W-:Y:S02]  /*06a0*/  ISETP.GT.U32.AND P1, PT, R2, -0x10, PT ;  /* 0xfffffff00200780c */ /* 0x000fe40003f24070 */
[----:B------:R-:W-:Y:S01]  /*06b0*/  ISETP.NE.AND P0, PT, R23, RZ, PT ;  /* 0x000000ff1700720c */ /* 0x000fe20003f05270 */
[----:B0-----:R-:W-:-:S10]  /*06c0*/  IMAD.MOV.U32 R2, RZ, RZ, R6 ;  /* 0x000000ffff027224 */ /* 0x001fd400078e0006 */
[----:B------:R-:W-:Y:S05]  /*06d0*/  @P1 BRA `(.L_x_7) ;  /* 0x00000004001c1947 */ /* 0x000fea0003800000 */
[----:B------:R-:W0:Y:S01]  /*06e0*/  LDC.64 R10, c[0x0][0x380] ;  /* 0x0000e000ff0a7b82 */ /* 0x000e220000000a00 */
[----:B------:R-:W-:Y:S01]  /*06f0*/  LOP3.LUT R14, R0, 0xfffffff0, RZ, 0xc0, !PT ;  /* 0xfffffff0000e7812 */ /* 0x000fe200078ec0ff */
[----:B------:R-:W-:Y:S02]  /*0700*/  IMAD.MOV.U32 R2, RZ, RZ, R6 ;  /* 0x000000ffff027224 */ /* 0x000fe400078e0006 */
[----:B------:R-:W-:Y:S02]  /*0710*/  IMAD.MOV.U32 R16, RZ, RZ, R15 ;  /* 0x000000ffff107224 */ /* 0x000fe400078e000f */
[----:B------:R-:W-:Y:S01]  /*0720*/  IMAD.MOV R14, RZ, RZ, -R14 ;  /* 0x000000ffff0e7224 */ /* 0x000fe200078e0a0e */
[----:B0-----:R-:W-:Y:S02]  /*0730*/  IADD3 R8, P1, PT, -R4, R10, RZ ;  /* 0x0000000a04087210 */ /* 0x001fe40007f3e1ff */
[----:B------:R-:W-:-:S03]  /*0740*/  IADD3 R10, P2, PT, R10, 0x20, RZ ;  /* 0x000000200a0a7810 */ /* 0x000fc60007f5e0ff */
[----:B------:R-:W-:Y:S02]  /*0750*/  IMAD.X R9, R11, 0x1, ~R5, P1 ;  /* 0x000000010b097824 */ /* 0x000fe400008e0e05 */
[----:B------:R-:W-:-:S08]  /*0760*/  IMAD.X R11, RZ, RZ, R11, P2 ;  /* 0x000000ffff0b7224 */ /* 0x000fd000010e060b */
.L_x_8:
[----:B------:R-:W-:-:S04]  /*0770*/  IMAD.WIDE R12, R2, 0x4, R8 ;  /* 0x00000004020c7825 */ /* 0x000fc800078e0208 */
[----:B------:R-:W-:Y:S01]  /*0780*/  IMAD.WIDE R6, R2, 0x4, R10 ;  /* 0x0000000402067825 */ /* 0x000fe200078e020a */
        /* <DEDUP_REMOVED lines=8> */
[----:B------:R-:W5:Y:S01]  /*0810*/  LDG.E R28, desc[UR10][R6.64+0x1c] ;  /* 0x00001c0a061c7981 */ /* 0x000f62000c1e1900 */
[----:B--2---:R-:W-:-:S03]  /*0820*/  IADD3 R26, PT, PT, R22, R16, -R21 ;  /* 0x00000010161a7210 */ /* 0x004fc60007ffe815 */
[----:B------:R-:W2:Y:S04]  /*0830*/  LDG.E R21, desc[UR10][R12.64+0x10] ;  /* 0x0000100a0c157981 */ /* 0x000ea8000c1e1900 */
[----:B------:R-:W2:Y:S01]  /*0840*/  LDG.E R22, desc[UR10][R6.64+-0x10] ;  /* 0xfffff00a06167981 */ /* 0x000ea2000c1e1900 */
[----:B---3--:R-:W-:-:S03]  /*0850*/  IADD3 R16, PT, PT, R24, R26, -R25 ;  /* 0x0000001a18107210 */ /* 0x008fc60007ffe819 */
[----:B------:R-:W3:Y:S04]  /*0860*/  LDG.E R24, desc[UR10][R12.64+0x14] ;  /* 0x0000140a0c187981 */ /* 0x000ee8000c1e1900 */
[----:B------:R-:W3:Y:S01]  /*0870*/  LDG.E R25, desc[UR10][R6.64+-0xc] ;  /* 0xfffff40a06197981 */ /* 0x000ee2000c1e1900 */
[----:B------:R-:W-:Y:S02]  /*0880*/  VIMNMX3 R26, R26, R15, R16, !PT ;  /* 0x0000000f1a1a720f */ /* 0x000fe40007800110 */
[----:B----4-:R-:W-:Y:S01]  /*0890*/  IADD3 R27, PT, PT, R18, R16, -R17 ;  /* 0x00000010121b7210 */ /* 0x010fe20007ffe811 */
[----:B------:R-:W4:Y:S04]  /*08a0*/  LDG.E R15, desc[UR10][R12.64+0x1c] ;  /* 0x00001c0a0c0f7981 */ /* 0x000f28000c1e1900 */
[----:B------:R-:W4:Y:S04]  /*08b0*/  LDG.E R18, desc[UR10][R12.64+0x18] ;  /* 0x0000180a0c127981 */ /* 0x000f28000c1e1900 */
[----:B------:R-:W4:Y:S01]  /*08c0*/  LDG.E R17, desc[UR10][R6.64+-0x8] ;  /* 0xfffff80a06117981 */ /* 0x000f22000c1e1900 */
[----:B-----5:R-:W-:-:S03]  /*08d0*/  IADD3 R19, PT, PT, R20, R27, -R19 ;  /* 0x0000001b14137210 */ /* 0x020fc60007ffe813 */
[----:B------:R-:W5:Y:S01]  /*08e0*/  LDG.E R16, desc[UR10][R6.64+-0x4] ;  /* 0xfffffc0a06107981 */ /* 0x000f62000c1e1900 */
[----:B------:R-:W-:-:S03]  /*08f0*/  VIMNMX3 R26, R27, R26, R19, !PT ;  /* 0x0000001a1b1a720f */ /* 0x000fc60007800113 */
[----:B------:R-:W5:Y:S04]  /*0900*/  LDG.E R20, desc[UR10][R6.64+0x4] ;  /* 0x0000040a06147981 */ /* 0x000f68000c1e1900 */
[----:B------:R-:W5:Y:S01]  /*0910*/  LDG.E R27, desc[UR10][R12.64+0x3c] ;  /* 0x00003c0a0c1b7981 */ /* 0x000f62000c1e1900 */
[----:B--2---:R-:W-:-:S03]  /*0920*/  IADD3 R29, PT, PT, R22, R19, -R21 ;  /* 0x00000013161d7210 */ /* 0x004fc60007ffe815 */
[----:B------:R-:W2:Y:S04]  /*0930*/  LDG.E R21, desc[UR10][R12.64+0x20] ;  /* 0x0000200a0c157981 */ /* 0x000ea8000c1e1900 */
[----:B------:R-:W2:Y:S01]  /*0940*/  LDG.E R22, desc[UR10][R6.64] ;  /* 0x0000000a06167981 */ /* 0x000ea2000c1e1900 */
[----:B---3--:R-:W-:-:S03]  /*0950*/  IADD3 R25, PT, PT, R25, R29, -R24 ;  /* 0x0000001d19197210 */ /* 0x008fc60007ffe818 */
[----:B------:R-:W3:Y:S01]  /*0960*/  LDG.E R19, desc[UR10][R12.64+0x24] ;  /* 0x0000240a0c137981 */ /* 0x000ee2000c1e1900 */
[----:B------:R-:W-:Y:S02]  /*0970*/  VIMNMX3 R24, R29, R26, R25, !PT ;  /* 0x0000001a1d18720f */ /* 0x000fe40007800119 */
[----:B----4-:R-:W-:Y:S02]  /*0980*/  IADD3 R25, PT, PT, R17, R25, -R18 ;  /* 0x0000001911197210 */ /* 0x010fe40007ffe812 */
[----:B------:R-:W4:Y:S04]  /*0990*/  LDG.E R17, desc[UR10][R12.64+0x28] ;  /* 0x0000280a0c117981 */ /* 0x000f28000c1e1900 */
[----:B------:R-:W4:Y:S01]  /*09a0*/  LDG.E R18, desc[UR10][R6.64+0x8] ;  /* 0x0000080a06127981 */ /* 0x000f22000c1e1900 */
[----:B-----5:R-:W-:-:S03]  /*09b0*/  IADD3 R26, PT, PT, R16, R25, -R15 ;  /* 0x00000019101a7210 */ /* 0x020fc60007ffe80f */
[----:B------:R-:W5:Y:S04]  /*09c0*/  LDG.E R15, desc[UR10][R12.64+0x2c] ;  /* 0x00002c0a0c0f7981 */ /* 0x000f68000c1e1900 */
[----:B------:R-:W5:Y:S01]  /*09d0*/  LDG.E R16, desc[UR10][R6.64+0xc] ;  /* 0x00000c0a06107981 */ /* 0x000f62000c1e1900 */
[----:B--2---:R-:W-:Y:S02]  /*09e0*/  IADD3 R21, PT, PT, R22, R26, -R21 ;  /* 0x0000001a16157210 */ /* 0x004fe40007ffe815 */
[----:B------:R-:W-:Y:S02]  /*09f0*/  VIMNMX3 R22, R25, R24, R26, !PT ;  /* 0x000000181916720f */ /* 0x000fe4000780011a */
[----:B---3--:R-:W-:Y:S01]  /*0a00*/  IADD3 R20, PT, PT, R20, R21, -R19 ;  /* 0x0000001514147210 */ /* 0x008fe20007ffe813 */
[----:B------:R-:W2:Y:S04]  /*0a10*/  LDG.E R24, desc[UR10][R6.64+0x10] ;  /* 0x0000100a06187981 */ /* 0x000ea8000c1e1900 */
[----:B------:R-:W2:Y:S04]  /*0a20*/  LDG.E R19, desc[UR10][R12.64+0x30] ;  /* 0x0000300a0c137981 */ /* 0x000ea8000c1e1900 */
[----:B------:R-:W3:Y:S01]  /*0a30*/  LDG.E R25, desc[UR10][R6.64+0x14] ;  /* 0x0000140a06197981 */ /* 0x000ee2000c1e1900 */
[----:B----4-:R-:W-:-:S03]  /*0a40*/  IADD3 R17, PT, PT, R18, R20, -R17 ;  /* 0x0000001412117210 */ /* 0x010fc60007ffe811 */
[----:B------:R-:W3:Y:S01]  /*0a50*/  LDG.E R18, desc[UR10][R12.64+0x34] ;  /* 0x0000340a0c127981 */ /* 0x000ee2000c1e1900 */
[----:B-----5:R-:W-:-:S03]  /*0a60*/  IADD3 R26, PT, PT, R16, R17, -R15 ;  /* 0x00000011101a7210 */ /* 0x020fc60007ffe80f */
[----:B------:R-:W4:Y:S04]  /*0a70*/  LDG.E R16, desc[UR10][R12.64+0x38] ;  /* 0x0000380a0c107981 */ /* 0x000f28000c1e1900 */
[----:B------:R-:W4:Y:S01]  /*0a80*/  LDG.E R15, desc[UR10][R6.64+0x18] ;  /* 0x0000180a060f7981 */ /* 0x000f22000c1e1900 */
[----:B------:R-:W-:Y:S01]  /*0a90*/  VIADD R14, R14, 0x10 ;  /* 0x000000100e0e7836 */ /* 0x000fe20000000000 */
[----:B------:R-:W-:-:S04]  /*0aa0*/  VIMNMX3 R22, R21, R22, R20, !PT ;  /* 0x000000161516720f */ /* 0x000fc80007800114 */
[----:B------:R-:W-:Y:S02]  /*0ab0*/  ISETP.NE.AND P1, PT, R14, RZ, PT ;  /* 0x000000ff0e00720c */ /* 0x000fe40003f25270 */
[----:B------:R-:W-:Y:S01]  /*0ac0*/  VIMNMX3 R22, R17, R22, R26, !PT ;  /* 0x000000161116720f */ /* 0x000fe2000780011a */
[----:B------:R-:W-:Y:S01]  /*0ad0*/  VIADD R2, R2, 0x10 ;  /* 0x0000001002027836 */ /* 0x000fe20000000000 */
[----:B--2---:R-:W-:-:S04]  /*0ae0*/  IADD3 R19, PT, PT, R24, R26, -R19 ;  /* 0x0000001a18137210 */ /* 0x004fc80007ffe813 */
[----:B---3--:R-:W-:-:S04]  /*0af0*/  IADD3 R18, PT, PT, R25, R19, -R18 ;  /* 0x0000001319127210 */ /* 0x008fc80007ffe812 */
[----:B----4-:R-:W-:Y:S02]  /*0b00*/  IADD3 R17, PT, PT, R15, R18, -R16 ;  /* 0x000000120f117210 */ /* 0x010fe40007ffe810 */
[----:B------:R-:W-:Y:S02]  /*0b10*/  VIMNMX3 R15, R19, R22, R18, !PT ;  /* 0x00000016130f720f */ /* 0x000fe40007800112 */
[----:B------:R-:W-:-:S04]  /*0b20*/  IADD3 R16, PT, PT, R28, R17, -R27 ;  /* 0x000000111c107210 */ /* 0x000fc80007ffe81b */
[----:B------:R-:W-:Y:S01]  /*0b30*/  VIMNMX3 R15, R17, R15, R16, !PT ;  /* 0x0000000f110f720f */ /* 0x000fe20007800110 */
[----:B------:R-:W-:Y:S06]  /*0b40*/  @P1 BRA `(.L_x_8) ;  /* 0xfffffffc00081947 */ /* 0x000fec000383ffff */
.L_x_7:
[----:B------:R-:W-:Y:S05]  /*0b50*/  @!P0 BRA `(.L_x_6) ;  /* 0x00000004002c8947 */ /* 0x000fea0003800000 */
[----:B------:R-:W-:Y:S02]  /*0b60*/  ISETP.GE.U32.AND P0, PT, R23, 0x8, PT ;  /* 0x000000081700780c */ /* 0x000fe40003f06070 */
[----:B------:R-:W-:-:S04]  /*0b70*/  LOP3.LUT R24, R0, 0x7, RZ, 0xc0, !PT ;  /* 0x0000000700187812 */ /* 0x000fc800078ec0ff */
[----:B------:R-:W-:-:S07]  /*0b80*/  ISETP.NE.AND P1, PT, R24, RZ, PT ;  /* 0x000000ff1800720c */ /* 0x000fce0003f25270 */
[----:B------:R-:W-:Y:S06]  /*0b90*/  @!P0 BRA `(.L_x_9) ;  /* 0x0000000000848947 */ /* 0x000fec0003800000 */
[----:B------:R-:W0:Y:S01]  /*0ba0*/  LDC.64 R6, c[0x0][0x380] ;  /* 0x0000e000ff067b82 */ /* 0x000e220000000a00 */
[----:B------:R-:W-:-:S04]  /*0bb0*/  IMAD.IADD R9, R2, 0x1, -R3 ;  /* 0x0000000102097824 */ /* 0x000fc800078e0a03 */
[----:B0-----:R-:W-:-:S05]  /*0bc0*/  IMAD.WIDE R6, R9, 0x4, R6 ;  /* 0x0000000409067825 */ /* 0x001fca00078e0206 */
[----:B------:R-:W2:Y:S01]  /*0bd0*/  LDG.E R25, desc[UR10][R6.64] ;  /* 0x0000000a06197981 */ /* 0x000ea2000c1e1900 */
[----:B------:R-:W-:-:S03]  /*0be0*/  IMAD.WIDE R8, R3, 0x4, R6 ;  /* 0x0000000403087825 */ /* 0x000fc600078e0206 */
[----:B------:R-:W3:Y:S04]  /*0bf0*/  LDG.E R27, desc[UR10][R6.64+0x4] ;  /* 0x0000040a061b7981 */ /* 0x000ee8000c1e1900 */
[----:B------:R-:W2:Y:S04]  /*0c00*/  LDG.E R26, desc[UR10][R8.64] ;  /* 0x0000000a081a7981 */ /* 0x000ea8000c1e1900 */
        /* <DEDUP_REMOVED lines=12> */
[----:B------:R-:W5:Y:S01]  /*0cd0*/  LDG.E R23, desc[UR10][R8.64+0x1c] ;  /* 0x00001c0a08177981 */ /* 0x000f62000c1e1900 */
[----:B------:R-:W-:Y:S01]  /*0ce0*/  VIADD R2, R2, 0x8 ;  /* 0x0000000802027836 */ /* 0x000fe20000000000 */
[----:B--2---:R-:W-:-:S04]  /*0cf0*/  IADD3 R26, PT, PT, R26, R16, -R25 ;  /* 0x000000101a1a7210 */ /* 0x004fc80007ffe819 */
[----:B---3--:R-:W-:-:S04]  /*0d00*/  IADD3 R27, PT, PT, R28, R26, -R27 ;  /* 0x0000001a1c1b7210 */ /* 0x008fc80007ffe81b */
[----:B----4-:R-:W-:-:S04]  /*0d10*/  IADD3 R18, PT, PT, R18, R27, -R21 ;  /* 0x0000001b12127210 */ /* 0x010fc80007ffe815 */
[----:B-----5:R-:W-:Y:S02]  /*0d20*/  IADD3 R12, PT, PT, R19, R18, -R12 ;  /* 0x00000012130c7210 */ /* 0x020fe40007ffe80c */
[----:B------:R-:W-:Y:S02]  /*0d30*/  VIMNMX3 R15, R26, R15, R27, !PT ;  /* 0x0000000f1a0f720f */ /* 0x000fe4000780011b */
[----:B------:R-:W-:Y:S02]  /*0d40*/  IADD3 R10, PT, PT, R17, R12, -R10 ;  /* 0x0000000c110a7210 */ /* 0x000fe40007ffe80a */
[----:B------:R-:W-:Y:S02]  /*0d50*/  VIMNMX3 R15, R18, R15, R12, !PT ;  /* 0x0000000f120f720f */ /* 0x000fe4000780010c */
[----:B------:R-:W-:-:S04]  /*0d60*/  IADD3 R13, PT, PT, R14, R10, -R13 ;  /* 0x0000000a0e0d7210 */ /* 0x000fc80007ffe80d */
[----:B------:R-:W-:Y:S02]  /*0d70*/  VIMNMX3 R15, R10, R15, R13, !PT ;  /* 0x0000000f0a0f720f */ /* 0x000fe4000780010d */
[----:B------:R-:W-:-:S04]  /*0d80*/  IADD3 R11, PT, PT, R22, R13, -R11 ;  /* 0x0000000d160b7210 */ /* 0x000fc80007ffe80b */
[----:B------:R-:W-:-:S04]  /*0d90*/  IADD3 R16, PT, PT, R23, R11, -R20 ;  /* 0x0000000b17107210 */ /* 0x000fc80007ffe814 */
[----:B------:R-:W-:-:S07]  /*0da0*/  VIMNMX3 R15, R11, R15, R16, !PT ;  /* 0x0000000f0b0f720f */ /* 0x000fce0007800110 */
.L_x_9:
        /* <DEDUP_REMOVED lines=11> */
[----:B------:R-:W3:Y:S04]  /*0e60*/  LDG.E R10, desc[UR10][R8.64] ;  /* 0x0000000a080a7981 */ /* 0x000ee8000c1e1900 */
[----:B------:R-:W2:Y:S04]  /*0e70*/  LDG.E R12, desc[UR10][R8.64+0x4] ;  /* 0x0000040a080c7981 */ /* 0x000ea8000c1e1900 */
[----:B------:R-:W4:Y:S04]  /*0e80*/  LDG.E R14, desc[UR10][R6.64+0x8] ;  /* 0x0000080a060e7981 */ /* 0x000f28000c1e1900 */
[----:B------:R-:W4:Y:S04]  /*0e90*/  LDG.E R13, desc[UR10][R8.64+0x8] ;  /* 0x0000080a080d7981 */ /* 0x000f28000c1e1900 */
[----:B------:R-:W5:Y:S04]  /*0ea0*/  LDG.E R18, desc[UR10][R6.64+0xc] ;  /* 0x00000c0a06127981 */ /* 0x000f68000c1e1900 */
[----:B------:R-:W5:Y:S01]  /*0eb0*/  LDG.E R17, desc[UR10][R8.64+0xc] ;  /* 0x00000c0a08117981 */ /* 0x000f62000c1e1900 */
[----:B------:R-:W-:Y:S01]  /*0ec0*/  VIADD R2, R2, 0x4 ;  /* 0x0000000402027836 */ /* 0x000fe20000000000 */
[----:B---3--:R-:W-:-:S04]  /*0ed0*/  IADD3 R10, PT, PT, R10, R16, -R3 ;  /* 0x000000100a0a7210 */ /* 0x008fc80007ffe803 */
[----:B--2---:R-:W-:-:S04]  /*0ee0*/  IADD3 R11, PT, PT, R12, R10, -R11 ;  /* 0x0000000a0c0b7210 */ /* 0x004fc80007ffe80b */
[----:B------:R-:W-:Y:S02]  /*0ef0*/  VIMNMX3 R15, R10, R15, R11, !PT ;  /* 0x0000000f0a0f720f */ /* 0x000fe4000780010b */
[----:B----4-:R-:W-:-:S04]  /*0f00*/  IADD3 R13, PT, PT, R13, R11, -R14 ;  /* 0x0000000b0d0d7210 */ /* 0x010fc80007ffe80e */
[----:B-----5:R-:W-:-:S04]  /*0f10*/  IADD3 R16, PT, PT, R17, R13, -R18 ;  /* 0x0000000d11107210 */ /* 0x020fc80007ffe812 */
[----:B------:R-:W-:-:S07]  /*0f20*/  VIMNMX3 R15, R13, R15, R16, !PT ;  /* 0x0000000f0d0f720f */ /* 0x000fce0007800110 */
.L_x_10:
[----:B------:R-:W-:Y:S05]  /*0f30*/  @!P1 BRA `(.L_x_6) ;  /* 0x0000000000349947 */ /* 0x000fea0003800000 */
[----:B------:R-:W0:Y:S01]  /*0f40*/  LDC.64 R10, c[0x0][0x380] ;  /* 0x0000e000ff0a7b82 */ /* 0x000e220000000a00 */
[----:B------:R-:W-:-:S07]  /*0f50*/  IMAD.MOV R0, RZ, RZ, -R0 ;  /* 0x000000ffff007224 */ /* 0x000fce00078e0a00 */
.L_x_11:
[----:B0-----:R-:W-:-:S03]  /*0f60*/  IMAD.WIDE R6, R2, 0x4, R10 ;  /* 0x0000000402067825 */ /* 0x001fc600078e020a */
[----:B------:R-:W-:-:S03]  /*0f70*/  IADD3 R8, P0, PT, -R4, R6, RZ ;  /* 0x0000000604087210 */ /* 0x000fc60007f1e1ff */
[----:B------:R-:W2:Y:S02]  /*0f80*/  LDG.E R6, desc[UR10][R6.64] ;  /* 0x0000000a06067981 */ /* 0x000ea4000c1e1900 */
[----:B------:R-:W-:-:S06]  /*0f90*/  IMAD.X R9, R7, 0x1, ~R5, P0 ;  /* 0x0000000107097824 */ /* 0x000fcc00000e0e05 */
[----:B------:R-:W2:Y:S01]  /*0fa0*/  LDG.E R9, desc[UR10][R8.64] ;  /* 0x0000000a08097981 */ /* 0x000ea2000c1e1900 */
[----:B------:R-:W-:-:S05]  /*0fb0*/  VIADD R0, R0, 0x1 ;  /* 0x0000000100007836 */ /* 0x000fca0000000000 */
[----:B------:R-:W-:Y:S01]  /*0fc0*/  ISETP.NE.AND P0, PT, R0, RZ, PT ;  /* 0x000000ff0000720c */ /* 0x000fe20003f05270 */
[----:B------:R-:W-:Y:S01]  /*0fd0*/  VIADD R2, R2, 0x1 ;  /* 0x0000000102027836 */ /* 0x000fe20000000000 */
[----:B--2---:R-:W-:-:S04]  /*0fe0*/  IADD3 R16, PT, PT, R6, R16, -R9 ;  /* 0x0000001006107210 */ /* 0x004fc80007ffe809 */
[----:B------:R-:W-:-:S07]  /*0ff0*/  VIMNMX R15, PT, PT, R16, R15, !PT ;  /* 0x0000000f100f7248 */ /* 0x000fce0007fe0100 */
[----:B------:R-:W-:Y:S05]  /*1000*/  @P0 BRA `(.L_x_11) ;  /* 0xfffffffc00d40947 */ /* 0x000fea000383ffff */
.L_x_6:
[----:B------:R-:W0:Y:S02]  /*1010*/  LDC.64 R2, c[0x0][0x388] ;  /* 0x0000e200ff027b82 */ /* 0x000e240000000a00 */
[----:B0-----:R-:W-:Y:S01]  /*1020*/  STG.E desc[UR10][R2.64], R15 ;  /* 0x0000000f02007986 */ /* 0x001fe2000c10190a */
[----:B------:R-:W-:Y:S05]  /*1030*/  EXIT ;  /* 0x000000000000794d */ /* 0x000fea0003800000 */
.L_x_12:
[----:B------:R-:W-:-:S00]  /*1040*/  BRA `(.L_x_12) ;  /* 0xfffffffc00fc7947 */ /* 0x000fc0000383ffff */
[----:B------:R-:W-:-:S00]  /*1050*/  NOP ;  /* 0x0000000000007918 */ /* 0x000fc00000000000 */
        /* <DEDUP_REMOVED lines=10> */
.L_x_13:


//--------------------- .nv.shared.reserved.0     --------------------------
	.section	.nv.shared.reserved.0,"aw",@nobits
	.weak		__nv_reservedSMEM_offset_0_alias
	.size		__nv_reservedSMEM_offset_0_alias, 0, 64
	.other		__nv_reservedSMEM_offset_0_alias,@"STO_CUDA_RESERVED_SHARED STV_DEFAULT"
__nv_reservedSMEM_offset_0_alias:
	.zero		0
	.zero		64


//--------------------- .nv.constant0._Z21sliding_window_kernelPKiPiii --------------------------
	.section	.nv.constant0._Z21sliding_window_kernelPKiPiii,"a",@progbits
	.sectionflags	@""
	.align	4
.nv.constant0._Z21sliding_window_kernelPKiPiii:
	.zero		920


//--------------------- SYMBOLS --------------------------

	.type		.nv.reservedSmem.offset0,@object
	.size		.nv.reservedSmem.offset0,0x4
